//
// Generated by NVIDIA NVVM Compiler
//
// Compiler Build ID: CL-36424714
// Cuda compilation tools, release 13.0, V13.0.88
// Based on NVVM 20.0.0
//

.version 9.0
.target sm_100
.address_size 64

	// .globl	_Z16tiled_shared_addPfS_S_i
.extern .shared .align 16 .b8 tile[];

.visible .entry _Z16tiled_shared_addPfS_S_i(
	.param .u64 .ptr .align 1 _Z16tiled_shared_addPfS_S_i_param_0,
	.param .u64 .ptr .align 1 _Z16tiled_shared_addPfS_S_i_param_1,
	.param .u64 .ptr .align 1 _Z16tiled_shared_addPfS_S_i_param_2,
	.param .u32 _Z16tiled_shared_addPfS_S_i_param_3
)
{
	.reg .pred 	%p<3>;
	.reg .b32 	%r<16>;
	.reg .b32 	%f<6>;
	.reg .b64 	%rd<11>;

	ld.param.u64 	%rd4, [_Z16tiled_shared_addPfS_S_i_param_0];
	ld.param.u64 	%rd5, [_Z16tiled_shared_addPfS_S_i_param_1];
	ld.param.u64 	%rd6, [_Z16tiled_shared_addPfS_S_i_param_2];
	ld.param.u32 	%r9, [_Z16tiled_shared_addPfS_S_i_param_3];
	mov.u32 	%r1, %tid.x;
	mov.u32 	%r10, %ctaid.x;
	mov.u32 	%r2, %ntid.x;
	mad.lo.s32 	%r15, %r10, %r2, %r1;
	setp.ge.s32 	%p1, %r15, %r9;
	@%p1 bra 	$L__BB0_3;
	shl.b32 	%r11, %r1, 2;
	mov.u32 	%r12, tile;
	add.s32 	%r4, %r12, %r11;
	shl.b32 	%r13, %r2, 2;
	add.s32 	%r5, %r4, %r13;
	mov.u32 	%r14, %nctaid.x;
	mul.lo.s32 	%r6, %r2, %r14;
	cvta.to.global.u64 	%rd1, %rd4;
	cvta.to.global.u64 	%rd2, %rd5;
	cvta.to.global.u64 	%rd3, %rd6;
$L__BB0_2:
	mul.wide.s32 	%rd7, %r15, 4;
	add.s64 	%rd8, %rd1, %rd7;
	ld.global.f32 	%f1, [%rd8];
	st.shared.f32 	[%r4], %f1;
	add.s64 	%rd9, %rd2, %rd7;
	ld.global.f32 	%f2, [%rd9];
	st.shared.f32 	[%r5], %f2;
	bar.sync 	0;
	ld.shared.f32 	%f3, [%r4];
	ld.shared.f32 	%f4, [%r5];
	add.f32 	%f5, %f3, %f4;
	add.s64 	%rd10, %rd3, %rd7;
	st.global.f32 	[%rd10], %f5;
	bar.sync 	0;
	add.s32 	%r15, %r15, %r6;
	setp.lt.s32 	%p2, %r15, %r9;
	@%p2 bra 	$L__BB0_2;
$L__BB0_3:
	ret;

}


// ===== COMPILED SASS (sm_100) =====

	.target	sm_100

	.elftype	@"ET_EXEC"


//--------------------- .note.nv.tkinfo           --------------------------
	.section	.note.nv.tkinfo,"",@"SHT_NOTE"
	.sectionflags	@"SHF_NOTE_NV_TKINFO"
	.tkinfo
        /*0018*/ 	.word	0x00000002
        /*0030*/ 	.string	""
        /*0030*/ 	.string	"ptxas"
        /*0030*/ 	.string	"Cuda compilation tools, release 13.0, V13.0.88"
        /*0030*/ 	.string	"Build cuda_13.0.r13.0/compiler.36424714_0"
        /*0030*/ 	.string	"-arch sm_100 -m 64 "



//--------------------- .note.nv.cuinfo           --------------------------
	.section	.note.nv.cuinfo,"",@"SHT_NOTE"
	.sectionflags	@"SHF_NOTE_NV_CUINFO"
        /*0018*/ 	.short	0x0002
        /*001a*/ 	.short	0x0064
        /*001c*/ 	.short	0x0082
	.zero		2


//--------------------- .nv.info                  --------------------------
	.section	.nv.info,"",@"SHT_CUDA_INFO"
	.align	4


	//----- nvinfo : EIATTR_REGCOUNT
	.align		4
        /*0000*/ 	.byte	0x04, 0x2f
        /*0002*/ 	.short	(.L_1 - .L_0)
	.align		4
.L_0:
        /*0004*/ 	.word	index@(_Z16tiled_shared_addPfS_S_i)
        /*0008*/ 	.word	0x00000016


	//----- nvinfo : EIATTR_FRAME_SIZE
	.align		4
.L_1:
        /*000c*/ 	.byte	0x04, 0x11
        /*000e*/ 	.short	(.L_3 - .L_2)
	.align		4
.L_2:
        /*0010*/ 	.word	index@(_Z16tiled_shared_addPfS_S_i)
        /*0014*/ 	.word	0x00000000


	//----- nvinfo : EIATTR_MIN_STACK_SIZE
	.align		4
.L_3:
        /*0018*/ 	.byte	0x04, 0x12
        /*001a*/ 	.short	(.L_5 - .L_4)
	.align		4
.L_4:
        /*001c*/ 	.word	index@(_Z16tiled_shared_addPfS_S_i)
        /*0020*/ 	.word	0x00000000
.L_5:


//--------------------- .nv.compat                --------------------------
	.section	.nv.compat,"",@"SHT_CUDA_COMPAT_INFO"
	.align	4
        /*0000*/ 	.byte	0x02, 0x09, 0x00, 0x00, 0x02, 0x02, 0x01, 0x00, 0x02, 0x05, 0x05, 0x00, 0x03, 0x07, 0x01, 0x01
        /*0010*/ 	.byte	0x02, 0x03, 0x00, 0x00, 0x02, 0x06, 0x01, 0x00, 0x04, 0x0b, 0x08, 0x00, 0x09, 0x00, 0x00, 0x00
        /*0020*/ 	.byte	0x00, 0x00, 0x00, 0x00


//--------------------- .nv.info._Z16tiled_shared_addPfS_S_i --------------------------
	.section	.nv.info._Z16tiled_shared_addPfS_S_i,"",@"SHT_CUDA_INFO"
	.sectionflags	@""
	.align	4


	//----- nvinfo : EIATTR_CUDA_API_VERSION
	.align		4
        /*0000*/ 	.byte	0x04, 0x37
        /*0002*/ 	.short	(.L_7 - .L_6)
.L_6:
        /*0004*/ 	.word	0x00000082


	//----- nvinfo : EIATTR_KPARAM_INFO
	.align		4
.L_7:
        /*0008*/ 	.byte	0x04, 0x17
        /*000a*/ 	.short	(.L_9 - .L_8)
.L_8:
        /*000c*/ 	.word	0x00000000
        /*0010*/ 	.short	0x0003
        /*0012*/ 	.short	0x0018
        /*0014*/ 	.byte	0x00, 0xf0, 0x11, 0x00


	//----- nvinfo : EIATTR_KPARAM_INFO
	.align		4
.L_9:
        /*0018*/ 	.byte	0x04, 0x17
        /*001a*/ 	.short	(.L_11 - .L_10)
.L_10:
        /*001c*/ 	.word	0x00000000
        /*0020*/ 	.short	0x0002
        /*0022*/ 	.short	0x0010
        /*0024*/ 	.byte	0x00, 0xf5, 0x21, 0x00


	//----- nvinfo : EIATTR_KPARAM_INFO
	.align		4
.L_11:
        /*0028*/ 	.byte	0x04, 0x17
        /*002a*/ 	.short	(.L_13 - .L_12)
.L_12:
        /*002c*/ 	.word	0x00000000
        /*0030*/ 	.short	0x0001
        /*0032*/ 	.short	0x0008
        /*0034*/ 	.byte	0x00, 0xf5, 0x21, 0x00


	//----- nvinfo : EIATTR_KPARAM_INFO
	.align		4
.L_13:
        /*0038*/ 	.byte	0x04, 0x17
        /*003a*/ 	.short	(.L_15 - .L_14)
.L_14:
        /*003c*/ 	.word	0x00000000
        /*0040*/ 	.short	0x0000
        /*0042*/ 	.short	0x0000
        /*0044*/ 	.byte	0x00, 0xf5, 0x21, 0x00


	//----- nvinfo : EIATTR_SPARSE_MMA_MASK
	.align		4
.L_15:
        /*0048*/ 	.byte	0x03, 0x50
        /*004a*/ 	.short	0x0000


	//----- nvinfo : EIATTR_MAXREG_COUNT
	.align		4
        /*004c*/ 	.byte	0x03, 0x1b
        /*004e*/ 	.short	0x00ff


	//----- nvinfo : EIATTR_NUM_BARRIERS
	.align		4
        /*0050*/ 	.byte	0x02, 0x4c
        /*0052*/ 	.byte	0x01
	.zero		1


	//----- nvinfo : EIATTR_MERCURY_ISA_VERSION
	.align		4
        /*0054*/ 	.byte	0x03, 0x5f
        /*0056*/ 	.short	0x0101


	//----- nvinfo : EIATTR_VRC_CTA_INIT_COUNT
	.align		4
        /*0058*/ 	.byte	0x02, 0x4a
	.zero		1
	.zero		1


	//----- nvinfo : EIATTR_EXIT_INSTR_OFFSETS
	.align		4
        /*005c*/ 	.byte	0x04, 0x1c
        /*005e*/ 	.short	(.L_17 - .L_16)


	//   ....[0]....
.L_16:
        /*0060*/ 	.word	0x00000070


	//   ....[1]....
        /*0064*/ 	.word	0x00000240


	//----- nvinfo : EIATTR_CRS_STACK_SIZE
	.align		4
.L_17:
        /*0068*/ 	.byte	0x04, 0x1e
        /*006a*/ 	.short	(.L_19 - .L_18)
.L_18:
        /*006c*/ 	.word	0x00000000


	//----- nvinfo : EIATTR_CBANK_PARAM_SIZE
	.align		4
.L_19:
        /*0070*/ 	.byte	0x03, 0x19
        /*0072*/ 	.short	0x001c


	//----- nvinfo : EIATTR_PARAM_CBANK
	.align		4
        /*0074*/ 	.byte	0x04, 0x0a
        /*0076*/ 	.short	(.L_21 - .L_20)
	.align		4
.L_20:
        /*0078*/ 	.word	index@(.nv.constant0._Z16tiled_shared_addPfS_S_i)
        /*007c*/ 	.short	0x0380
        /*007e*/ 	.short	0x001c


	//----- nvinfo : EIATTR_SW_WAR
	.align		4
.L_21:
        /*0080*/ 	.byte	0x04, 0x36
        /*0082*/ 	.short	(.L_23 - .L_22)
.L_22:
        /*0084*/ 	.word	0x00000008
.L_23:


//--------------------- .nv.callgraph             --------------------------
	.section	.nv.callgraph,"",@"SHT_CUDA_CALLGRAPH"
	.align	4
	.sectionentsize	8
	.align		4
        /*0000*/ 	.word	0x00000000
	.align		4
        /*0004*/ 	.word	0xffffffff
	.align		4
        /*0008*/ 	.word	0x00000000
	.align		4
        /*000c*/ 	.word	0xfffffffe
	.align		4
        /*0010*/ 	.word	0x00000000
	.align		4
        /*0014*/ 	.word	0xfffffffd
	.align		4
        /*0018*/ 	.word	0x00000000
	.align		4
        /*001c*/ 	.word	0xfffffffc


//--------------------- .text._Z16tiled_shared_addPfS_S_i --------------------------
	.section	.text._Z16tiled_shared_addPfS_S_i,"ax",@progbits
	.align	128
        .global         _Z16tiled_shared_addPfS_S_i
        .type           _Z16tiled_shared_addPfS_S_i,@function
        .size           _Z16tiled_shared_addPfS_S_i,(.L_x_2 - _Z16tiled_shared_addPfS_S_i)
        .other          _Z16tiled_shared_addPfS_S_i,@"STO_CUDA_ENTRY STV_DEFAULT"
_Z16tiled_shared_addPfS_S_i:
.text._Z16tiled_shared_addPfS_S_i:
[----:B------:R-:W-:Y:S01]  /*0000*/  LDC R1, c[0x0][0x37c] ;  /* 0x0000df00ff017b82 */ /* 0x000fe20000000800 */
[----:B------:R-:W0:Y:S07]  /*0010*/  S2R R14, SR_TID.X ;  /* 0x00000000000e7919 */ /* 0x000e2e0000002100 */
[----:B------:R-:W0:Y:S01]  /*0020*/  S2UR UR4, SR_CTAID.X ;  /* 0x00000000000479c3 */ /* 0x000e220000002500 */
[----:B------:R-:W1:Y:S07]  /*0030*/  LDCU UR7, c[0x0][0x398] ;  /* 0x00007300ff0777ac */ /* 0x000e6e0008000800 */
[----:B------:R-:W0:Y:S02]  /*0040*/  LDC R15, c[0x0][0x360] ;  /* 0x0000d800ff0f7b82 */ /* 0x000e240000000800 */
[----:B0-----:R-:W-:-:S05]  /*0050*/  IMAD R0, R15, UR4, R14 ;  /* 0x000000040f007c24 */ /* 0x001fca000f8e020e */
[----:B-1----:R-:W-:-:S13]  /*0060*/  ISETP.GE.AND P0, PT, R0, UR7, PT ;  /* 0x0000000700007c0c */ /* 0x002fda000bf06270 */
[----:B------:R-:W-:Y:S05]  /*0070*/  @P0 EXIT ;  /* 0x000000000000094d */ /* 0x000fea0003800000 */
[----:B------:R-:W0:Y:S01]  /*0080*/  S2UR UR5, SR_CgaCtaId ;  /* 0x00000000000579c3 */ /* 0x000e220000008800 */
[----:B------:R-:W1:Y:S01]  /*0090*/  LDCU UR6, c[0x0][0x370] ;  /* 0x00006e00ff0677ac */ /* 0x000e620008000800 */
[----:B------:R-:W-:Y:S01]  /*00a0*/  UMOV UR4, 0x400 ;  /* 0x0000040000047882 */ /* 0x000fe20000000000 */
[----:B------:R-:W2:Y:S05]  /*00b0*/  LDCU.64 UR8, c[0x0][0x358] ;  /* 0x00006b00ff0877ac */ /* 0x000eaa0008000a00 */
[----:B------:R-:W3:Y:S08]  /*00c0*/  LDC.64 R2, c[0x0][0x390] ;  /* 0x0000e400ff027b82 */ /* 0x000ef00000000a00 */
[----:B------:R-:W4:Y:S01]  /*00d0*/  LDC.64 R4, c[0x0][0x380] ;  /* 0x0000e000ff047b82 */ /* 0x000f220000000a00 */
[----:B-1----:R-:W-:-:S07]  /*00e0*/  IMAD R17, R15, UR6, RZ ;  /* 0x000000060f117c24 */ /* 0x002fce000f8e02ff */
[----:B------:R-:W1:Y:S01]  /*00f0*/  LDC.64 R6, c[0x0][0x388] ;  /* 0x0000e200ff067b82 */ /* 0x000e620000000a00 */
[----:B0-----:R-:W-:-:S06]  /*0100*/  ULEA UR4, UR5, UR4, 0x18 ;  /* 0x0000000405047291 */ /* 0x001fcc000f8ec0ff */
[----:B------:R-:W-:-:S04]  /*0110*/  LEA R14, R14, UR4, 0x2 ;  /* 0x000000040e0e7c11 */ /* 0x000fc8000f8e10ff */
[----:B--2---:R-:W-:-:S07]  /*0120*/  LEA R15, R15, R14, 0x2 ;  /* 0x0000000e0f0f7211 */ /* 0x004fce00078e10ff */
.L_x_0:
[----:B----4-:R-:W-:-:S04]  /*0130*/  IMAD.WIDE R8, R0, 0x4, R4 ;  /* 0x0000000400087825 */ /* 0x010fc800078e0204 */
[C---:B-1----:R-:W-:Y:S02]  /*0140*/  IMAD.WIDE R10, R0.reuse, 0x4, R6 ;  /* 0x00000004000a7825 */ /* 0x042fe400078e0206 */
[----:B------:R-:W2:Y:S04]  /*0150*/  LDG.E R9, desc[UR8][R8.64] ;  /* 0x0000000808097981 */ /* 0x000ea8000c1e1900 */
[----:B------:R-:W4:Y:S01]  /*0160*/  LDG.E R10, desc[UR8][R10.64] ;  /* 0x000000080a0a7981 */ /* 0x000f22000c1e1900 */
[----:B------:R-:W-:Y:S05]  /*0170*/  WARPSYNC.ALL ;  /* 0x0000000000007948 */ /* 0x000fea0003800000 */
[----:B0--3--:R-:W-:Y:S01]  /*0180*/  IMAD.WIDE R12, R0, 0x4, R2 ;  /* 0x00000004000c7825 */ /* 0x009fe200078e0202 */
[----:B------:R-:W-:-:S04]  /*0190*/  IADD3 R0, PT, PT, R17, R0, RZ ;  /* 0x0000000011007210 */ /* 0x000fc80007ffe0ff */
[----:B------:R-:W-:Y:S01]  /*01a0*/  ISETP.GE.AND P0, PT, R0, UR7, PT ;  /* 0x0000000700007c0c */ /* 0x000fe2000bf06270 */
[----:B--2---:R-:W-:Y:S04]  /*01b0*/  STS [R14], R9 ;  /* 0x000000090e007388 */ /* 0x004fe80000000800 */
[----:B----4-:R-:W-:Y:S01]  /*01c0*/  STS [R15], R10 ;  /* 0x0000000a0f007388 */ /* 0x010fe20000000800 */
[----:B------:R-:W-:Y:S06]  /*01d0*/  BAR.SYNC.DEFER_BLOCKING 0x0 ;  /* 0x0000000000007b1d */ /* 0x000fec0000010000 */
[----:B------:R-:W-:Y:S04]  /*01e0*/  LDS R16, [R14] ;  /* 0x000000000e107984 */ /* 0x000fe80000000800 */
[----:B------:R-:W0:Y:S02]  /*01f0*/  LDS R19, [R15] ;  /* 0x000000000f137984 */ /* 0x000e240000000800 */
[----:B0-----:R-:W-:-:S05]  /*0200*/  FADD R19, R16, R19 ;  /* 0x0000001310137221 */ /* 0x001fca0000000000 */
[----:B------:R0:W-:Y:S01]  /*0210*/  STG.E desc[UR8][R12.64], R19 ;  /* 0x000000130c007986 */ /* 0x0001e2000c101908 */
[----:B------:R-:W-:Y:S06]  /*0220*/  BAR.SYNC.DEFER_BLOCKING 0x0 ;  /* 0x0000000000007b1d */ /* 0x000fec0000010000 */
[----:B------:R-:W-:Y:S05]  /*0230*/  @!P0 BRA `(.L_x_0) ;  /* 0xfffffffc00bc8947 */ /* 0x000fea000383ffff */
[----:B------:R-:W-:Y:S05]  /*0240*/  EXIT ;  /* 0x000000000000794d */ /* 0x000fea0003800000 */
.L_x_1:
[----:B------:R-:W-:-:S00]  /*0250*/  BRA `(.L_x_1) ;  /* 0xfffffffc00fc7947 */ /* 0x000fc0000383ffff */
[----:B------:R-:W-:-:S00]  /*0260*/  NOP ;  /* 0x0000000000007918 */ /* 0x000fc00000000000 */
        /* <DEDUP_REMOVED lines=9> */
.L_x_2:


//--------------------- .nv.shared._Z16tiled_shared_addPfS_S_i --------------------------
	.section	.nv.shared._Z16tiled_shared_addPfS_S_i,"aw",@nobits
	.sectionflags	@""
	.align	16
	.zero		1024


//--------------------- .nv.shared.reserved.0     --------------------------
	.section	.nv.shared.reserved.0,"aw",@nobits
	.weak		__nv_reservedSMEM_offset_0_alias
	.size		__nv_reservedSMEM_offset_0_alias, 0, 64
	.other		__nv_reservedSMEM_offset_0_alias,@"STO_CUDA_RESERVED_SHARED STV_DEFAULT"
__nv_reservedSMEM_offset_0_alias:
	.zero		0
	.zero		64


//--------------------- .nv.constant0._Z16tiled_shared_addPfS_S_i --------------------------
	.section	.nv.constant0._Z16tiled_shared_addPfS_S_i,"a",@progbits
	.sectionflags	@""
	.align	4
.nv.constant0._Z16tiled_shared_addPfS_S_i:
	.zero		924


//--------------------- SYMBOLS --------------------------

	.type		.nv.reservedSmem.offset0,@object
	.size		.nv.reservedSmem.offset0,0x4
	.type		.nv.reservedSmem.cap,@object
	.size		.nv.reservedSmem.cap,0x4
